//
// Generated by NVIDIA NVVM Compiler
//
// Compiler Build ID: CL-36424714
// Cuda compilation tools, release 13.0, V13.0.88
// Based on NVVM 20.0.0
//

.version 9.0
.target sm_100
.address_size 64

	// .globl	_Z14mandelbrotCUDAPdS_S_S_PiS0_S0_S0_

.visible .entry _Z14mandelbrotCUDAPdS_S_S_PiS0_S0_S0_(
	.param .u64 .ptr .align 1 _Z14mandelbrotCUDAPdS_S_S_PiS0_S0_S0__param_0,
	.param .u64 .ptr .align 1 _Z14mandelbrotCUDAPdS_S_S_PiS0_S0_S0__param_1,
	.param .u64 .ptr .align 1 _Z14mandelbrotCUDAPdS_S_S_PiS0_S0_S0__param_2,
	.param .u64 .ptr .align 1 _Z14mandelbrotCUDAPdS_S_S_PiS0_S0_S0__param_3,
	.param .u64 .ptr .align 1 _Z14mandelbrotCUDAPdS_S_S_PiS0_S0_S0__param_4,
	.param .u64 .ptr .align 1 _Z14mandelbrotCUDAPdS_S_S_PiS0_S0_S0__param_5,
	.param .u64 .ptr .align 1 _Z14mandelbrotCUDAPdS_S_S_PiS0_S0_S0__param_6,
	.param .u64 .ptr .align 1 _Z14mandelbrotCUDAPdS_S_S_PiS0_S0_S0__param_7
)
{
	.reg .pred 	%p<8>;
	.reg .b32 	%r<22>;
	.reg .b64 	%rd<19>;
	.reg .b64 	%fd<26>;

	ld.param.u64 	%rd1, [_Z14mandelbrotCUDAPdS_S_S_PiS0_S0_S0__param_0];
	ld.param.u64 	%rd2, [_Z14mandelbrotCUDAPdS_S_S_PiS0_S0_S0__param_1];
	ld.param.u64 	%rd3, [_Z14mandelbrotCUDAPdS_S_S_PiS0_S0_S0__param_2];
	ld.param.u64 	%rd4, [_Z14mandelbrotCUDAPdS_S_S_PiS0_S0_S0__param_3];
	ld.param.u64 	%rd8, [_Z14mandelbrotCUDAPdS_S_S_PiS0_S0_S0__param_4];
	ld.param.u64 	%rd5, [_Z14mandelbrotCUDAPdS_S_S_PiS0_S0_S0__param_5];
	ld.param.u64 	%rd6, [_Z14mandelbrotCUDAPdS_S_S_PiS0_S0_S0__param_6];
	ld.param.u64 	%rd7, [_Z14mandelbrotCUDAPdS_S_S_PiS0_S0_S0__param_7];
	cvta.to.global.u64 	%rd9, %rd8;
	mov.u32 	%r10, %ctaid.y;
	mov.u32 	%r11, %ntid.y;
	mov.u32 	%r12, %tid.y;
	mad.lo.s32 	%r1, %r10, %r11, %r12;
	mov.u32 	%r13, %ctaid.x;
	mov.u32 	%r14, %ntid.x;
	mov.u32 	%r15, %tid.x;
	mad.lo.s32 	%r2, %r13, %r14, %r15;
	ld.global.u32 	%r3, [%rd9];
	mad.lo.s32 	%r4, %r3, %r1, %r2;
	setp.ge.s32 	%p1, %r2, %r3;
	@%p1 bra 	$L__BB0_7;
	cvta.to.global.u64 	%rd10, %rd5;
	ld.global.u32 	%r16, [%rd10];
	setp.ge.s32 	%p2, %r1, %r16;
	mul.lo.s32 	%r17, %r3, %r16;
	setp.ge.s32 	%p3, %r4, %r17;
	or.pred  	%p4, %p2, %p3;
	@%p4 bra 	$L__BB0_7;
	cvta.to.global.u64 	%rd11, %rd3;
	ld.global.f64 	%fd9, [%rd11];
	cvta.to.global.u64 	%rd12, %rd1;
	ld.global.f64 	%fd10, [%rd12];
	sub.f64 	%fd11, %fd9, %fd10;
	cvt.rn.f64.s32 	%fd12, %r3;
	div.rn.f64 	%fd13, %fd11, %fd12;
	cvta.to.global.u64 	%rd13, %rd4;
	ld.global.f64 	%fd14, [%rd13];
	cvta.to.global.u64 	%rd14, %rd2;
	ld.global.f64 	%fd15, [%rd14];
	sub.f64 	%fd16, %fd14, %fd15;
	cvt.rn.f64.u32 	%fd17, %r16;
	div.rn.f64 	%fd18, %fd16, %fd17;
	cvt.rn.f64.s32 	%fd19, %r2;
	fma.rn.f64 	%fd1, %fd13, %fd19, %fd10;
	cvt.rn.f64.u32 	%fd20, %r1;
	fma.rn.f64 	%fd2, %fd18, %fd20, %fd15;
	cvta.to.global.u64 	%rd15, %rd6;
	ld.global.u32 	%r6, [%rd15];
	setp.lt.s32 	%p5, %r6, 1;
	mov.b32 	%r21, 0;
	@%p5 bra 	$L__BB0_6;
	mov.b32 	%r21, 0;
	mov.f64 	%fd24, %fd2;
	mov.f64 	%fd25, %fd1;
$L__BB0_4:
	mul.f64 	%fd5, %fd25, %fd25;
	mul.f64 	%fd6, %fd24, %fd24;
	add.f64 	%fd21, %fd5, %fd6;
	setp.gt.f64 	%p6, %fd21, 0d4010000000000000;
	@%p6 bra 	$L__BB0_6;
	sub.f64 	%fd22, %fd5, %fd6;
	add.f64 	%fd23, %fd25, %fd25;
	add.f64 	%fd25, %fd1, %fd22;
	fma.rn.f64 	%fd24, %fd23, %fd24, %fd2;
	add.s32 	%r21, %r21, 1;
	setp.lt.s32 	%p7, %r21, %r6;
	@%p7 bra 	$L__BB0_4;
$L__BB0_6:
	cvta.to.global.u64 	%rd16, %rd7;
	mul.wide.s32 	%rd17, %r4, 4;
	add.s64 	%rd18, %rd16, %rd17;
	st.global.u32 	[%rd18], %r21;
$L__BB0_7:
	ret;

}


// ===== COMPILED SASS (sm_100) =====

	.target	sm_100

	.elftype	@"ET_EXEC"


//--------------------- .note.nv.tkinfo           --------------------------
	.section	.note.nv.tkinfo,"",@"SHT_NOTE"
	.sectionflags	@"SHF_NOTE_NV_TKINFO"
	.tkinfo
        /*0018*/ 	.word	0x00000002
        /*0030*/ 	.string	""
        /*0030*/ 	.string	"ptxas"
        /*0030*/ 	.string	"Cuda compilation tools, release 13.0, V13.0.88"
        /*0030*/ 	.string	"Build cuda_13.0.r13.0/compiler.36424714_0"
        /*0030*/ 	.string	"-arch sm_100 -m 64 "



//--------------------- .note.nv.cuinfo           --------------------------
	.section	.note.nv.cuinfo,"",@"SHT_NOTE"
	.sectionflags	@"SHF_NOTE_NV_CUINFO"
        /*0018*/ 	.short	0x0002
        /*001a*/ 	.short	0x0064
        /*001c*/ 	.short	0x0082
	.zero		2


//--------------------- .nv.info                  --------------------------
	.section	.nv.info,"",@"SHT_CUDA_INFO"
	.align	4


	//----- nvinfo : EIATTR_REGCOUNT
	.align		4
        /*0000*/ 	.byte	0x04, 0x2f
        /*0002*/ 	.short	(.L_1 - .L_0)
	.align		4
.L_0:
        /*0004*/ 	.word	index@(_Z14mandelbrotCUDAPdS_S_S_PiS0_S0_S0_)
        /*0008*/ 	.word	0x00000020


	//----- nvinfo : EIATTR_FRAME_SIZE
	.align		4
.L_1:
        /*000c*/ 	.byte	0x04, 0x11
        /*000e*/ 	.short	(.L_3 - .L_2)
	.align		4
.L_2:
        /*0010*/ 	.word	index@($__internal_0_$__cuda_sm20_div_rn_f64_full)
        /*0014*/ 	.word	0x00000000


	//----- nvinfo : EIATTR_FRAME_SIZE
	.align		4
.L_3:
        /*0018*/ 	.byte	0x04, 0x11
        /*001a*/ 	.short	(.L_5 - .L_4)
	.align		4
.L_4:
        /*001c*/ 	.word	index@(_Z14mandelbrotCUDAPdS_S_S_PiS0_S0_S0_)
        /*0020*/ 	.word	0x00000000


	//----- nvinfo : EIATTR_MIN_STACK_SIZE
	.align		4
.L_5:
        /*0024*/ 	.byte	0x04, 0x12
        /*0026*/ 	.short	(.L_7 - .L_6)
	.align		4
.L_6:
        /*0028*/ 	.word	index@(_Z14mandelbrotCUDAPdS_S_S_PiS0_S0_S0_)
        /*002c*/ 	.word	0x00000000
.L_7:


//--------------------- .nv.compat                --------------------------
	.section	.nv.compat,"",@"SHT_CUDA_COMPAT_INFO"
	.align	4
        /*0000*/ 	.byte	0x02, 0x09, 0x00, 0x00, 0x02, 0x02, 0x01, 0x00, 0x02, 0x05, 0x05, 0x00, 0x03, 0x07, 0x01, 0x01
        /*0010*/ 	.byte	0x02, 0x03, 0x00, 0x00, 0x02, 0x06, 0x01, 0x00, 0x04, 0x0b, 0x08, 0x00, 0x01, 0x00, 0x00, 0x00
        /*0020*/ 	.byte	0x00, 0x00, 0x00, 0x00


//--------------------- .nv.info._Z14mandelbrotCUDAPdS_S_S_PiS0_S0_S0_ --------------------------
	.section	.nv.info._Z14mandelbrotCUDAPdS_S_S_PiS0_S0_S0_,"",@"SHT_CUDA_INFO"
	.sectionflags	@""
	.align	4


	//----- nvinfo : EIATTR_CUDA_API_VERSION
	.align		4
        /*0000*/ 	.byte	0x04, 0x37
        /*0002*/ 	.short	(.L_9 - .L_8)
.L_8:
        /*0004*/ 	.word	0x00000082


	//----- nvinfo : EIATTR_KPARAM_INFO
	.align		4
.L_9:
        /*0008*/ 	.byte	0x04, 0x17
        /*000a*/ 	.short	(.L_11 - .L_10)
.L_10:
        /*000c*/ 	.word	0x00000000
        /*0010*/ 	.short	0x0007
        /*0012*/ 	.short	0x0038
        /*0014*/ 	.byte	0x00, 0xf5, 0x21, 0x00


	//----- nvinfo : EIATTR_KPARAM_INFO
	.align		4
.L_11:
        /*0018*/ 	.byte	0x04, 0x17
        /*001a*/ 	.short	(.L_13 - .L_12)
.L_12:
        /*001c*/ 	.word	0x00000000
        /*0020*/ 	.short	0x0006
        /*0022*/ 	.short	0x0030
        /*0024*/ 	.byte	0x00, 0xf5, 0x21, 0x00


	//----- nvinfo : EIATTR_KPARAM_INFO
	.align		4
.L_13:
        /*0028*/ 	.byte	0x04, 0x17
        /*002a*/ 	.short	(.L_15 - .L_14)
.L_14:
        /*002c*/ 	.word	0x00000000
        /*0030*/ 	.short	0x0005
        /*0032*/ 	.short	0x0028
        /*0034*/ 	.byte	0x00, 0xf5, 0x21, 0x00


	//----- nvinfo : EIATTR_KPARAM_INFO
	.align		4
.L_15:
        /*0038*/ 	.byte	0x04, 0x17
        /*003a*/ 	.short	(.L_17 - .L_16)
.L_16:
        /*003c*/ 	.word	0x00000000
        /*0040*/ 	.short	0x0004
        /*0042*/ 	.short	0x0020
        /*0044*/ 	.byte	0x00, 0xf5, 0x21, 0x00


	//----- nvinfo : EIATTR_KPARAM_INFO
	.align		4
.L_17:
        /*0048*/ 	.byte	0x04, 0x17
        /*004a*/ 	.short	(.L_19 - .L_18)
.L_18:
        /*004c*/ 	.word	0x00000000
        /*0050*/ 	.short	0x0003
        /*0052*/ 	.short	0x0018
        /*0054*/ 	.byte	0x00, 0xf5, 0x21, 0x00


	//----- nvinfo : EIATTR_KPARAM_INFO
	.align		4
.L_19:
        /*0058*/ 	.byte	0x04, 0x17
        /*005a*/ 	.short	(.L_21 - .L_20)
.L_20:
        /*005c*/ 	.word	0x00000000
        /*0060*/ 	.short	0x0002
        /*0062*/ 	.short	0x0010
        /*0064*/ 	.byte	0x00, 0xf5, 0x21, 0x00


	//----- nvinfo : EIATTR_KPARAM_INFO
	.align		4
.L_21:
        /*0068*/ 	.byte	0x04, 0x17
        /*006a*/ 	.short	(.L_23 - .L_22)
.L_22:
        /*006c*/ 	.word	0x00000000
        /*0070*/ 	.short	0x0001
        /*0072*/ 	.short	0x0008
        /*0074*/ 	.byte	0x00, 0xf5, 0x21, 0x00


	//----- nvinfo : EIATTR_KPARAM_INFO
	.align		4
.L_23:
        /*0078*/ 	.byte	0x04, 0x17
        /*007a*/ 	.short	(.L_25 - .L_24)
.L_24:
        /*007c*/ 	.word	0x00000000
        /*0080*/ 	.short	0x0000
        /*0082*/ 	.short	0x0000
        /*0084*/ 	.byte	0x00, 0xf5, 0x21, 0x00


	//----- nvinfo : EIATTR_SPARSE_MMA_MASK
	.align		4
.L_25:
        /*0088*/ 	.byte	0x03, 0x50
        /*008a*/ 	.short	0x0000


	//----- nvinfo : EIATTR_MAXREG_COUNT
	.align		4
        /*008c*/ 	.byte	0x03, 0x1b
        /*008e*/ 	.short	0x00ff


	//----- nvinfo : EIATTR_MERCURY_ISA_VERSION
	.align		4
        /*0090*/ 	.byte	0x03, 0x5f
        /*0092*/ 	.short	0x0101


	//----- nvinfo : EIATTR_VRC_CTA_INIT_COUNT
	.align		4
        /*0094*/ 	.byte	0x02, 0x4a
	.zero		1
	.zero		1


	//----- nvinfo : EIATTR_EXIT_INSTR_OFFSETS
	.align		4
        /*0098*/ 	.byte	0x04, 0x1c
        /*009a*/ 	.short	(.L_27 - .L_26)


	//   ....[0]....
.L_26:
        /*009c*/ 	.word	0x000000d0


	//   ....[1]....
        /*00a0*/ 	.word	0x00000140


	//   ....[2]....
        /*00a4*/ 	.word	0x00000680


	//----- nvinfo : EIATTR_CRS_STACK_SIZE
	.align		4
.L_27:
        /*00a8*/ 	.byte	0x04, 0x1e
        /*00aa*/ 	.short	(.L_29 - .L_28)
.L_28:
        /*00ac*/ 	.word	0x00000000


	//----- nvinfo : EIATTR_CBANK_PARAM_SIZE
	.align		4
.L_29:
        /*00b0*/ 	.byte	0x03, 0x19
        /*00b2*/ 	.short	0x0040


	//----- nvinfo : EIATTR_PARAM_CBANK
	.align		4
        /*00b4*/ 	.byte	0x04, 0x0a
        /*00b6*/ 	.short	(.L_31 - .L_30)
	.align		4
.L_30:
        /*00b8*/ 	.word	index@(.nv.constant0._Z14mandelbrotCUDAPdS_S_S_PiS0_S0_S0_)
        /*00bc*/ 	.short	0x0380
        /*00be*/ 	.short	0x0040


	//----- nvinfo : EIATTR_SW_WAR
	.align		4
.L_31:
        /*00c0*/ 	.byte	0x04, 0x36
        /*00c2*/ 	.short	(.L_33 - .L_32)
.L_32:
        /*00c4*/ 	.word	0x00000008
.L_33:


//--------------------- .nv.callgraph             --------------------------
	.section	.nv.callgraph,"",@"SHT_CUDA_CALLGRAPH"
	.align	4
	.sectionentsize	8
	.align		4
        /*0000*/ 	.word	0x00000000
	.align		4
        /*0004*/ 	.word	0xffffffff
	.align		4
        /*0008*/ 	.word	0x00000000
	.align		4
        /*000c*/ 	.word	0xfffffffe
	.align		4
        /*0010*/ 	.word	0x00000000
	.align		4
        /*0014*/ 	.word	0xfffffffd
	.align		4
        /*0018*/ 	.word	0x00000000
	.align		4
        /*001c*/ 	.word	0xfffffffc


//--------------------- .text._Z14mandelbrotCUDAPdS_S_S_PiS0_S0_S0_ --------------------------
	.section	.text._Z14mandelbrotCUDAPdS_S_S_PiS0_S0_S0_,"ax",@progbits
	.align	128
        .global         _Z14mandelbrotCUDAPdS_S_S_PiS0_S0_S0_
        .type           _Z14mandelbrotCUDAPdS_S_S_PiS0_S0_S0_,@function
        .size           _Z14mandelbrotCUDAPdS_S_S_PiS0_S0_S0_,(.L_x_11 - _Z14mandelbrotCUDAPdS_S_S_PiS0_S0_S0_)
        .other          _Z14mandelbrotCUDAPdS_S_S_PiS0_S0_S0_,@"STO_CUDA_ENTRY STV_DEFAULT"
_Z14mandelbrotCUDAPdS_S_S_PiS0_S0_S0_:
.text._Z14mandelbrotCUDAPdS_S_S_PiS0_S0_S0_:
[----:B------:R-:W-:Y:S08]  /*0000*/  LDC R1, c[0x0][0x37c] ;  /* 0x0000df00ff017b82 */ /* 0x000ff00000000800 */
[----:B------:R-:W0:Y:S01]  /*0010*/  LDC.64 R2, c[0x0][0x3a0] ;  /* 0x0000e800ff027b82 */ /* 0x000e220000000a00 */
[----:B------:R-:W0:Y:S02]  /*0020*/  LDCU.64 UR4, c[0x0][0x358] ;  /* 0x00006b00ff0477ac */ /* 0x000e240008000a00 */
[----:B0-----:R-:W2:Y:S05]  /*0030*/  LDG.E R5, desc[UR4][R2.64] ;  /* 0x0000000402057981 */ /* 0x001eaa000c1e1900 */
[----:B------:R-:W0:Y:S01]  /*0040*/  LDC R27, c[0x0][0x364] ;  /* 0x0000d900ff1b7b82 */ /* 0x000e220000000800 */
[----:B------:R-:W1:Y:S01]  /*0050*/  S2R R7, SR_TID.X ;  /* 0x0000000000077919 */ /* 0x000e620000002100 */
[----:B------:R-:W0:Y:S06]  /*0060*/  S2R R0, SR_TID.Y ;  /* 0x0000000000007919 */ /* 0x000e2c0000002200 */
[----:B------:R-:W1:Y:S08]  /*0070*/  S2UR UR7, SR_CTAID.X ;  /* 0x00000000000779c3 */ /* 0x000e700000002500 */
[----:B------:R-:W1:Y:S08]  /*0080*/  LDC R28, c[0x0][0x360] ;  /* 0x0000d800ff1c7b82 */ /* 0x000e700000000800 */
[----:B------:R-:W0:Y:S01]  /*0090*/  S2UR UR6, SR_CTAID.Y ;  /* 0x00000000000679c3 */ /* 0x000e220000002600 */
[----:B-1----:R-:W-:-:S02]  /*00a0*/  IMAD R28, R28, UR7, R7 ;  /* 0x000000071c1c7c24 */ /* 0x002fc4000f8e0207 */
[----:B0-----:R-:W-:-:S03]  /*00b0*/  IMAD R27, R27, UR6, R0 ;  /* 0x000000061b1b7c24 */ /* 0x001fc6000f8e0200 */
[----:B--2---:R-:W-:-:S13]  /*00c0*/  ISETP.GE.AND P0, PT, R28, R5, PT ;  /* 0x000000051c00720c */ /* 0x004fda0003f06270 */
[----:B------:R-:W-:Y:S05]  /*00d0*/  @P0 EXIT ;  /* 0x000000000000094d */ /* 0x000fea0003800000 */
[----:B------:R-:W0:Y:S02]  /*00e0*/  LDC.64 R2, c[0x0][0x3a8] ;  /* 0x0000ea00ff027b82 */ /* 0x000e240000000a00 */
[----:B0-----:R-:W2:Y:S01]  /*00f0*/  LDG.E R26, desc[UR4][R2.64] ;  /* 0x00000004021a7981 */ /* 0x001ea2000c1e1900 */
[----:B------:R-:W-:Y:S02]  /*0100*/  IMAD R7, R27, R5, R28 ;  /* 0x000000051b077224 */ /* 0x000fe400078e021c */
[----:B--2---:R-:W-:-:S05]  /*0110*/  IMAD R0, R5, R26, RZ ;  /* 0x0000001a05007224 */ /* 0x004fca00078e02ff */
[----:B------:R-:W-:-:S04]  /*0120*/  ISETP.GE.AND P0, PT, R7, R0, PT ;  /* 0x000000000700720c */ /* 0x000fc80003f06270 */
[----:B------:R-:W-:-:S13]  /*0130*/  ISETP.GE.OR P0, PT, R27, R26, P0 ;  /* 0x0000001a1b00720c */ /* 0x000fda0000706670 */
[----:B------:R-:W-:Y:S05]  /*0140*/  @P0 EXIT ;  /* 0x000000000000094d */ /* 0x000fea0003800000 */
[----:B------:R-:W0:Y:S08]  /*0150*/  LDC.64 R2, c[0x0][0x390] ;  /* 0x0000e400ff027b82 */ /* 0x000e300000000a00 */
[----:B------:R-:W1:Y:S01]  /*0160*/  LDC.64 R8, c[0x0][0x380] ;  /* 0x0000e000ff087b82 */ /* 0x000e620000000a00 */
[----:B0-----:R-:W2:Y:S04]  /*0170*/  LDG.E.64 R2, desc[UR4][R2.64] ;  /* 0x0000000402027981 */ /* 0x001ea8000c1e1b00 */
[----:B-1----:R-:W2:Y:S01]  /*0180*/  LDG.E.64 R8, desc[UR4][R8.64] ;  /* 0x0000000408087981 */ /* 0x002ea2000c1e1b00 */
[----:B------:R-:W0:Y:S01]  /*0190*/  I2F.F64 R4, R5 ;  /* 0x0000000500047312 */ /* 0x000e220000201c00 */
[----:B------:R-:W-:-:S07]  /*01a0*/  IMAD.MOV.U32 R10, RZ, RZ, 0x1 ;  /* 0x00000001ff0a7424 */ /* 0x000fce00078e00ff */
[----:B0-----:R-:W0:Y:S02]  /*01b0*/  MUFU.RCP64H R11, R5 ;  /* 0x00000005000b7308 */ /* 0x001e240000001800 */
[----:B0-----:R-:W-:-:S08]  /*01c0*/  DFMA R12, -R4, R10, 1 ;  /* 0x3ff00000040c742b */ /* 0x001fd0000000010a */
[----:B------:R-:W-:-:S08]  /*01d0*/  DFMA R12, R12, R12, R12 ;  /* 0x0000000c0c0c722b */ /* 0x000fd0000000000c */
[----:B------:R-:W-:-:S08]  /*01e0*/  DFMA R12, R10, R12, R10 ;  /* 0x0000000c0a0c722b */ /* 0x000fd0000000000a */
[----:B------:R-:W-:-:S08]  /*01f0*/  DFMA R10, -R4, R12, 1 ;  /* 0x3ff00000040a742b */ /* 0x000fd0000000010c */
[----:B------:R-:W-:Y:S02]  /*0200*/  DFMA R10, R12, R10, R12 ;  /* 0x0000000a0c0a722b */ /* 0x000fe4000000000c */
[----:B--2---:R-:W-:-:S08]  /*0210*/  DADD R16, R2, -R8 ;  /* 0x0000000002107229 */ /* 0x004fd00000000808 */
[----:B------:R-:W-:Y:S02]  /*0220*/  DMUL R2, R16, R10 ;  /* 0x0000000a10027228 */ /* 0x000fe40000000000 */
[----:B------:R-:W-:-:S06]  /*0230*/  FSETP.GEU.AND P1, PT, |R17|, 6.5827683646048100446e-37, PT ;  /* 0x036000001100780b */ /* 0x000fcc0003f2e200 */
[----:B------:R-:W-:-:S08]  /*0240*/  DFMA R12, -R4, R2, R16 ;  /* 0x00000002040c722b */ /* 0x000fd00000000110 */
[----:B------:R-:W-:-:S10]  /*0250*/  DFMA R2, R10, R12, R2 ;  /* 0x0000000c0a02722b */ /* 0x000fd40000000002 */
[----:B------:R-:W-:-:S05]  /*0260*/  FFMA R0, RZ, R5, R3 ;  /* 0x00000005ff007223 */ /* 0x000fca0000000003 */
[----:B------:R-:W-:-:S13]  /*0270*/  FSETP.GT.AND P0, PT, |R0|, 1.469367938527859385e-39, PT ;  /* 0x001000000000780b */ /* 0x000fda0003f04200 */
[----:B------:R-:W-:Y:S05]  /*0280*/  @P0 BRA P1, `(.L_x_0) ;  /* 0x0000000000180947 */ /* 0x000fea0000800000 */
[----:B------:R-:W-:Y:S01]  /*0290*/  IMAD.MOV.U32 R14, RZ, RZ, R4 ;  /* 0x000000ffff0e7224 */ /* 0x000fe200078e0004 */
[----:B------:R-:W-:Y:S01]  /*02a0*/  MOV R29, 0x2d0 ;  /* 0x000002d0001d7802 */ /* 0x000fe20000000f00 */
[----:B------:R-:W-:-:S07]  /*02b0*/  IMAD.MOV.U32 R15, RZ, RZ, R5 ;  /* 0x000000ffff0f7224 */ /* 0x000fce00078e0005 */
[----:B------:R-:W-:Y:S05]  /*02c0*/  CALL.REL.NOINC `($__internal_0_$__cuda_sm20_div_rn_f64_full) ;  /* 0x0000000000f07944 */ /* 0x000fea0003c00000 */
[----:B------:R-:W-:Y:S02]  /*02d0*/  IMAD.MOV.U32 R2, RZ, RZ, R0 ;  /* 0x000000ffff027224 */ /* 0x000fe400078e0000 */
[----:B------:R-:W-:-:S07]  /*02e0*/  IMAD.MOV.U32 R3, RZ, RZ, R13 ;  /* 0x000000ffff037224 */ /* 0x000fce00078e000d */
.L_x_0:
[----:B------:R-:W0:Y:S08]  /*02f0*/  LDC.64 R4, c[0x0][0x398] ;  /* 0x0000e600ff047b82 */ /* 0x000e300000000a00 */
[----:B------:R-:W1:Y:S01]  /*0300*/  LDC.64 R10, c[0x0][0x388] ;  /* 0x0000e200ff0a7b82 */ /* 0x000e620000000a00 */
[----:B0-----:R-:W2:Y:S04]  /*0310*/  LDG.E.64 R4, desc[UR4][R4.64] ;  /* 0x0000000404047981 */ /* 0x001ea8000c1e1b00 */
[----:B-1----:R-:W2:Y:S01]  /*0320*/  LDG.E.64 R10, desc[UR4][R10.64] ;  /* 0x000000040a0a7981 */ /* 0x002ea2000c1e1b00 */
[----:B------:R-:W0:Y:S01]  /*0330*/  I2F.F64.U32 R12, R26 ;  /* 0x0000001a000c7312 */ /* 0x000e220000201800 */
        /* <DEDUP_REMOVED lines=21> */
.L_x_1:
[----:B------:R-:W0:Y:S02]  /*0490*/  LDC.64 R14, c[0x0][0x3b0] ;  /* 0x0000ec00ff0e7b82 */ /* 0x000e240000000a00 */
[----:B0-----:R-:W2:Y:S01]  /*04a0*/  LDG.E R0, desc[UR4][R14.64] ;  /* 0x000000040e007981 */ /* 0x001ea2000c1e1900 */
[----:B------:R-:W0:Y:S01]  /*04b0*/  I2F.F64 R28, R28 ;  /* 0x0000001c001c7312 */ /* 0x000e220000201c00 */
[----:B------:R-:W-:-:S07]  /*04c0*/  IMAD.MOV.U32 R19, RZ, RZ, RZ ;  /* 0x000000ffff137224 */ /* 0x000fce00078e00ff */
[----:B------:R-:W1:Y:S01]  /*04d0*/  I2F.F64.U32 R12, R27 ;  /* 0x0000001b000c7312 */ /* 0x000e620000201800 */
[----:B0-----:R-:W-:Y:S02]  /*04e0*/  DFMA R2, R28, R2, R8 ;  /* 0x000000021c02722b */ /* 0x001fe40000000008 */
[----:B-1----:R-:W-:Y:S01]  /*04f0*/  DFMA R12, R12, R4, R10 ;  /* 0x000000040c0c722b */ /* 0x002fe2000000000a */
[----:B--2---:R-:W-:-:S13]  /*0500*/  ISETP.GE.AND P0, PT, R0, 0x1, PT ;  /* 0x000000010000780c */ /* 0x004fda0003f06270 */
[----:B------:R-:W-:Y:S05]  /*0510*/  @!P0 BRA `(.L_x_2) ;  /* 0x00000000004c8947 */ /* 0x000fea0003800000 */
[----:B------:R-:W-:Y:S01]  /*0520*/  BSSY.RECONVERGENT B0, `(.L_x_2) ;  /* 0x0000012000007945 */ /* 0x000fe20003800200 */
[----:B------:R-:W-:Y:S02]  /*0530*/  IMAD.MOV.U32 R19, RZ, RZ, RZ ;  /* 0x000000ffff137224 */ /* 0x000fe400078e00ff */
[----:B------:R-:W-:Y:S02]  /*0540*/  IMAD.MOV.U32 R4, RZ, RZ, R12 ;  /* 0x000000ffff047224 */ /* 0x000fe400078e000c */
[----:B------:R-:W-:Y:S02]  /*0550*/  IMAD.MOV.U32 R5, RZ, RZ, R13 ;  /* 0x000000ffff057224 */ /* 0x000fe400078e000d */
[----:B------:R-:W-:Y:S02]  /*0560*/  IMAD.MOV.U32 R8, RZ, RZ, R2 ;  /* 0x000000ffff087224 */ /* 0x000fe400078e0002 */
[----:B------:R-:W-:-:S07]  /*0570*/  IMAD.MOV.U32 R9, RZ, RZ, R3 ;  /* 0x000000ffff097224 */ /* 0x000fce00078e0003 */
.L_x_4:
[----:B------:R-:W-:Y:S02]  /*0580*/  DMUL R14, R8, R8 ;  /* 0x00000008080e7228 */ /* 0x000fe40000000000 */
[----:B------:R-:W-:-:S08]  /*0590*/  DMUL R16, R4, R4 ;  /* 0x0000000404107228 */ /* 0x000fd00000000000 */
[----:B------:R-:W-:-:S08]  /*05a0*/  DADD R10, R14, R16 ;  /* 0x000000000e0a7229 */ /* 0x000fd00000000010 */
[----:B------:R-:W-:-:S14]  /*05b0*/  DSETP.GT.AND P0, PT, R10, 4, PT ;  /* 0x401000000a00742a */ /* 0x000fdc0003f04000 */
[----:B------:R-:W-:Y:S05]  /*05c0*/  @P0 BRA `(.L_x_3) ;  /* 0x00000000001c0947 */ /* 0x000fea0003800000 */
[----:B------:R-:W-:Y:S01]  /*05d0*/  VIADD R19, R19, 0x1 ;  /* 0x0000000113137836 */ /* 0x000fe20000000000 */
[----:B------:R-:W-:Y:S02]  /*05e0*/  DADD R10, R8, R8 ;  /* 0x00000000080a7229 */ /* 0x000fe40000000008 */
[----:B------:R-:W-:Y:S02]  /*05f0*/  DADD R8, R14, -R16 ;  /* 0x000000000e087229 */ /* 0x000fe40000000810 */
[----:B------:R-:W-:-:S04]  /*0600*/  ISETP.GE.AND P0, PT, R19, R0, PT ;  /* 0x000000001300720c */ /* 0x000fc80003f06270 */
[----:B------:R-:W-:Y:S02]  /*0610*/  DFMA R4, R10, R4, R12 ;  /* 0x000000040a04722b */ /* 0x000fe4000000000c */
[----:B------:R-:W-:-:S07]  /*0620*/  DADD R8, R2, R8 ;  /* 0x0000000002087229 */ /* 0x000fce0000000008 */
[----:B------:R-:W-:Y:S05]  /*0630*/  @!P0 BRA `(.L_x_4) ;  /* 0xfffffffc00d08947 */ /* 0x000fea000383ffff */
.L_x_3:
[----:B------:R-:W-:Y:S05]  /*0640*/  BSYNC.RECONVERGENT B0 ;  /* 0x0000000000007941 */ /* 0x000fea0003800200 */
.L_x_2:
[----:B------:R-:W0:Y:S02]  /*0650*/  LDC.64 R2, c[0x0][0x3b8] ;  /* 0x0000ee00ff027b82 */ /* 0x000e240000000a00 */
[----:B0-----:R-:W-:-:S05]  /*0660*/  IMAD.WIDE R2, R7, 0x4, R2 ;  /* 0x0000000407027825 */ /* 0x001fca00078e0202 */
[----:B------:R-:W-:Y:S01]  /*0670*/  STG.E desc[UR4][R2.64], R19 ;  /* 0x0000001302007986 */ /* 0x000fe2000c101904 */
[----:B------:R-:W-:Y:S05]  /*0680*/  EXIT ;  /* 0x000000000000794d */ /* 0x000fea0003800000 */
        .weak           $__internal_0_$__cuda_sm20_div_rn_f64_full
        .type           $__internal_0_$__cuda_sm20_div_rn_f64_full,@function
        .size           $__internal_0_$__cuda_sm20_div_rn_f64_full,(.L_x_11 - $__internal_0_$__cuda_sm20_div_rn_f64_full)
$__internal_0_$__cuda_sm20_div_rn_f64_full:
[C---:B------:R-:W-:Y:S01]  /*0690*/  FSETP.GEU.AND P0, PT, |R15|.reuse, 1.469367938527859385e-39, PT ;  /* 0x001000000f00780b */ /* 0x040fe20003f0e200 */
[----:B------:R-:W-:Y:S01]  /*06a0*/  IMAD.MOV.U32 R22, RZ, RZ, 0x1 ;  /* 0x00000001ff167424 */ /* 0x000fe200078e00ff */
[C---:B------:R-:W-:Y:S01]  /*06b0*/  LOP3.LUT R12, R15.reuse, 0x800fffff, RZ, 0xc0, !PT ;  /* 0x800fffff0f0c7812 */ /* 0x040fe200078ec0ff */
[----:B------:R-:W-:Y:S01]  /*06c0*/  IMAD.MOV.U32 R18, RZ, RZ, R16 ;  /* 0x000000ffff127224 */ /* 0x000fe200078e0010 */
[----:B------:R-:W-:Y:S02]  /*06d0*/  LOP3.LUT R6, R15, 0x7ff00000, RZ, 0xc0, !PT ;  /* 0x7ff000000f067812 */ /* 0x000fe400078ec0ff */
[----:B------:R-:W-:Y:S01]  /*06e0*/  LOP3.LUT R13, R12, 0x3ff00000, RZ, 0xfc, !PT ;  /* 0x3ff000000c0d7812 */ /* 0x000fe200078efcff */
[----:B------:R-:W-:-:S06]  /*06f0*/  IMAD.MOV.U32 R12, RZ, RZ, R14 ;  /* 0x000000ffff0c7224 */ /* 0x000fcc00078e000e */
[----:B------:R-:W-:-:S06]  /*0700*/  @!P0 DMUL R12, R14, 8.98846567431157953865e+307 ;  /* 0x7fe000000e0c8828 */ /* 0x000fcc0000000000 */
[----:B------:R-:W0:Y:S02]  /*0710*/  MUFU.RCP64H R23, R13 ;  /* 0x0000000d00177308 */ /* 0x000e240000001800 */
[----:B0-----:R-:W-:-:S08]  /*0720*/  DFMA R4, R22, -R12, 1 ;  /* 0x3ff000001604742b */ /* 0x001fd0000000080c */
[----:B------:R-:W-:-:S08]  /*0730*/  DFMA R4, R4, R4, R4 ;  /* 0x000000040404722b */ /* 0x000fd00000000004 */
[----:B------:R-:W-:Y:S01]  /*0740*/  DFMA R22, R22, R4, R22 ;  /* 0x000000041616722b */ /* 0x000fe20000000016 */
[----:B------:R-:W-:Y:S01]  /*0750*/  LOP3.LUT R5, R17, 0x7ff00000, RZ, 0xc0, !PT ;  /* 0x7ff0000011057812 */ /* 0x000fe200078ec0ff */
[----:B------:R-:W-:-:S03]  /*0760*/  IMAD.MOV.U32 R4, RZ, RZ, 0x1ca00000 ;  /* 0x1ca00000ff047424 */ /* 0x000fc600078e00ff */
[----:B------:R-:W-:Y:S01]  /*0770*/  ISETP.GE.U32.AND P1, PT, R5, R6, PT ;  /* 0x000000060500720c */ /* 0x000fe20003f26070 */
[----:B------:R-:W-:Y:S02]  /*0780*/  IMAD.MOV.U32 R0, RZ, RZ, R5 ;  /* 0x000000ffff007224 */ /* 0x000fe400078e0005 */
[----:B------:R-:W-:Y:S01]  /*0790*/  DFMA R20, R22, -R12, 1 ;  /* 0x3ff000001614742b */ /* 0x000fe2000000080c */
[----:B------:R-:W-:Y:S02]  /*07a0*/  SEL R19, R4, 0x63400000, !P1 ;  /* 0x6340000004137807 */ /* 0x000fe40004800000 */
[----:B------:R-:W-:Y:S02]  /*07b0*/  FSETP.GEU.AND P1, PT, |R17|, 1.469367938527859385e-39, PT ;  /* 0x001000001100780b */ /* 0x000fe40003f2e200 */
[----:B------:R-:W-:-:S03]  /*07c0*/  LOP3.LUT R19, R19, 0x800fffff, R17, 0xf8, !PT ;  /* 0x800fffff13137812 */ /* 0x000fc600078ef811 */
[----:B------:R-:W-:-:S08]  /*07d0*/  DFMA R20, R22, R20, R22 ;  /* 0x000000141614722b */ /* 0x000fd00000000016 */
[----:B------:R-:W-:Y:S05]  /*07e0*/  @P1 BRA `(.L_x_5) ;  /* 0x0000000000201947 */ /* 0x000fea0003800000 */
[----:B------:R-:W-:Y:S01]  /*07f0*/  LOP3.LUT R0, R15, 0x7ff00000, RZ, 0xc0, !PT ;  /* 0x7ff000000f007812 */ /* 0x000fe200078ec0ff */
[----:B------:R-:W-:-:S03]  /*0800*/  IMAD.MOV.U32 R22, RZ, RZ, RZ ;  /* 0x000000ffff167224 */ /* 0x000fc600078e00ff */
[----:B------:R-:W-:-:S04]  /*0810*/  ISETP.GE.U32.AND P1, PT, R5, R0, PT ;  /* 0x000000000500720c */ /* 0x000fc80003f26070 */
[----:B------:R-:W-:-:S04]  /*0820*/  SEL R23, R4, 0x63400000, !P1 ;  /* 0x6340000004177807 */ /* 0x000fc80004800000 */
[----:B------:R-:W-:-:S04]  /*0830*/  LOP3.LUT R23, R23, 0x80000000, R17, 0xf8, !PT ;  /* 0x8000000017177812 */ /* 0x000fc800078ef811 */
[----:B------:R-:W-:-:S06]  /*0840*/  LOP3.LUT R23, R23, 0x100000, RZ, 0xfc, !PT ;  /* 0x0010000017177812 */ /* 0x000fcc00078efcff */
[----:B------:R-:W-:-:S10]  /*0850*/  DFMA R18, R18, 2, -R22 ;  /* 0x400000001212782b */ /* 0x000fd40000000816 */
[----:B------:R-:W-:-:S07]  /*0860*/  LOP3.LUT R0, R19, 0x7ff00000, RZ, 0xc0, !PT ;  /* 0x7ff0000013007812 */ /* 0x000fce00078ec0ff */
.L_x_5:
[----:B------:R-:W-:Y:S01]  /*0870*/  DMUL R22, R20, R18 ;  /* 0x0000001214167228 */ /* 0x000fe20000000000 */
[----:B------:R-:W-:-:S07]  /*0880*/  @!P0 LOP3.LUT R6, R13, 0x7ff00000, RZ, 0xc0, !PT ;  /* 0x7ff000000d068812 */ /* 0x000fce00078ec0ff */
[----:B------:R-:W-:-:S08]  /*0890*/  DFMA R24, R22, -R12, R18 ;  /* 0x8000000c1618722b */ /* 0x000fd00000000012 */
[----:B------:R-:W-:Y:S01]  /*08a0*/  DFMA R24, R20, R24, R22 ;  /* 0x000000181418722b */ /* 0x000fe20000000016 */
[----:B------:R-:W-:-:S05]  /*08b0*/  VIADD R20, R0, 0xffffffff ;  /* 0xffffffff00147836 */ /* 0x000fca0000000000 */
[----:B------:R-:W-:Y:S01]  /*08c0*/  ISETP.GT.U32.AND P0, PT, R20, 0x7feffffe, PT ;  /* 0x7feffffe1400780c */ /* 0x000fe20003f04070 */
[----:B------:R-:W-:-:S05]  /*08d0*/  VIADD R20, R6, 0xffffffff ;  /* 0xffffffff06147836 */ /* 0x000fca0000000000 */
[----:B------:R-:W-:-:S13]  /*08e0*/  ISETP.GT.U32.OR P0, PT, R20, 0x7feffffe, P0 ;  /* 0x7feffffe1400780c */ /* 0x000fda0000704470 */
[----:B------:R-:W-:Y:S05]  /*08f0*/  @P0 BRA `(.L_x_6) ;  /* 0x00000000006c0947 */ /* 0x000fea0003800000 */
[----:B------:R-:W-:Y:S01]  /*0900*/  LOP3.LUT R6, R15, 0x7ff00000, RZ, 0xc0, !PT ;  /* 0x7ff000000f067812 */ /* 0x000fe200078ec0ff */
[----:B------:R-:W-:-:S03]  /*0910*/  IMAD.MOV.U32 R16, RZ, RZ, RZ ;  /* 0x000000ffff107224 */ /* 0x000fc600078e00ff */
[CC--:B------:R-:W-:Y:S02]  /*0920*/  VIADDMNMX R0, R5.reuse, -R6.reuse, 0xb9600000, !PT ;  /* 0xb960000005007446 */ /* 0x0c0fe40007800906 */
[----:B------:R-:W-:Y:S02]  /*0930*/  ISETP.GE.U32.AND P0, PT, R5, R6, PT ;  /* 0x000000060500720c */ /* 0x000fe40003f06070 */
[----:B------:R-:W-:Y:S02]  /*0940*/  VIMNMX R0, PT, PT, R0, 0x46a00000, PT ;  /* 0x46a0000000007848 */ /* 0x000fe40003fe0100 */
[----:B------:R-:W-:-:S05]  /*0950*/  SEL R5, R4, 0x63400000, !P0 ;  /* 0x6340000004057807 */ /* 0x000fca0004000000 */
[----:B------:R-:W-:-:S04]  /*0960*/  IMAD.IADD R0, R0, 0x1, -R5 ;  /* 0x0000000100007824 */ /* 0x000fc800078e0a05 */
[----:B------:R-:W-:-:S06]  /*0970*/  VIADD R17, R0, 0x7fe00000 ;  /* 0x7fe0000000117836 */ /* 0x000fcc0000000000 */
[----:B------:R-:W-:-:S10]  /*0980*/  DMUL R4, R24, R16 ;  /* 0x0000001018047228 */ /* 0x000fd40000000000 */
[----:B------:R-:W-:-:S13]  /*0990*/  FSETP.GTU.AND P0, PT, |R5|, 1.469367938527859385e-39, PT ;  /* 0x001000000500780b */ /* 0x000fda0003f0c200 */
[----:B------:R-:W-:Y:S05]  /*09a0*/  @P0 BRA `(.L_x_7) ;  /* 0x0000000000940947 */ /* 0x000fea0003800000 */
[----:B------:R-:W-:Y:S01]  /*09b0*/  DFMA R12, R24, -R12, R18 ;  /* 0x8000000c180c722b */ /* 0x000fe20000000012 */
[----:B------:R-:W-:-:S09]  /*09c0*/  IMAD.MOV.U32 R16, RZ, RZ, RZ ;  /* 0x000000ffff107224 */ /* 0x000fd200078e00ff */
[C---:B------:R-:W-:Y:S02]  /*09d0*/  FSETP.NEU.AND P0, PT, R13.reuse, RZ, PT ;  /* 0x000000ff0d00720b */ /* 0x040fe40003f0d000 */
[----:B------:R-:W-:-:S04]  /*09e0*/  LOP3.LUT R15, R13, 0x80000000, R15, 0x48, !PT ;  /* 0x800000000d0f7812 */ /* 0x000fc800078e480f */
[----:B------:R-:W-:-:S07]  /*09f0*/  LOP3.LUT R17, R15, R17, RZ, 0xfc, !PT ;  /* 0x000000110f117212 */ /* 0x000fce00078efcff */
[----:B------:R-:W-:Y:S05]  /*0a00*/  @!P0 BRA `(.L_x_7) ;  /* 0x00000000007c8947 */ /* 0x000fea0003800000 */
[----:B------:R-:W-:Y:S01]  /*0a10*/  IMAD.MOV R13, RZ, RZ, -R0 ;  /* 0x000000ffff0d7224 */ /* 0x000fe200078e0a00 */
[----:B------:R-:W-:Y:S01]  /*0a20*/  DMUL.RP R16, R24, R16 ;  /* 0x0000001018107228 */ /* 0x000fe20000008000 */
[----:B------:R-:W-:-:S06]  /*0a30*/  IMAD.MOV.U32 R12, RZ, RZ, RZ ;  /* 0x000000ffff0c7224 */ /* 0x000fcc00078e00ff */
[----:B------:R-:W-:-:S03]  /*0a40*/  DFMA R12, R4, -R12, R24 ;  /* 0x8000000c040c722b */ /* 0x000fc60000000018 */
[----:B------:R-:W-:-:S03]  /*0a50*/  LOP3.LUT R15, R17, R15, RZ, 0x3c, !PT ;  /* 0x0000000f110f7212 */ /* 0x000fc600078e3cff */
[----:B------:R-:W-:-:S04]  /*0a60*/  IADD3 R12, PT, PT, -R0, -0x43300000, RZ ;  /* 0xbcd00000000c7810 */ /* 0x000fc80007ffe1ff */
[----:B------:R-:W-:-:S04]  /*0a70*/  FSETP.NEU.AND P0, PT, |R13|, R12, PT ;  /* 0x0000000c0d00720b */ /* 0x000fc80003f0d200 */
[----:B------:R-:W-:Y:S02]  /*0a80*/  FSEL R4, R16, R4, !P0 ;  /* 0x0000000410047208 */ /* 0x000fe40004000000 */
[----:B------:R-:W-:Y:S01]  /*0a90*/  FSEL R5, R15, R5, !P0 ;  /* 0x000000050f057208 */ /* 0x000fe20004000000 */
[----:B------:R-:W-:Y:S06]  /*0aa0*/  BRA `(.L_x_7) ;  /* 0x0000000000547947 */ /* 0x000fec0003800000 */
.L_x_6:
[----:B------:R-:W-:-:S14]  /*0ab0*/  DSETP.NAN.AND P0, PT, R16, R16, PT ;  /* 0x000000101000722a */ /* 0x000fdc0003f08000 */
[----:B------:R-:W-:Y:S05]  /*0ac0*/  @P0 BRA `(.L_x_8) ;  /* 0x0000000000440947 */ /* 0x000fea0003800000 */
[----:B------:R-:W-:-:S14]  /*0ad0*/  DSETP.NAN.AND P0, PT, R14, R14, PT ;  /* 0x0000000e0e00722a */ /* 0x000fdc0003f08000 */
[----:B------:R-:W-:Y:S05]  /*0ae0*/  @P0 BRA `(.L_x_9) ;  /* 0x0000000000300947 */ /* 0x000fea0003800000 */
[----:B------:R-:W-:Y:S01]  /*0af0*/  ISETP.NE.AND P0, PT, R0, R6, PT ;  /* 0x000000060000720c */ /* 0x000fe20003f05270 */
[----:B------:R-:W-:Y:S02]  /*0b00*/  IMAD.MOV.U32 R4, RZ, RZ, 0x0 ;  /* 0x00000000ff047424 */ /* 0x000fe400078e00ff */
[----:B------:R-:W-:-:S10]  /*0b10*/  IMAD.MOV.U32 R5, RZ, RZ, -0x80000 ;  /* 0xfff80000ff057424 */ /* 0x000fd400078e00ff */
[----:B------:R-:W-:Y:S05]  /*0b20*/  @!P0 BRA `(.L_x_7) ;  /* 0x0000000000348947 */ /* 0x000fea0003800000 */
[----:B------:R-:W-:Y:S02]  /*0b30*/  ISETP.NE.AND P0, PT, R0, 0x7ff00000, PT ;  /* 0x7ff000000000780c */ /* 0x000fe40003f05270 */
[----:B------:R-:W-:Y:S02]  /*0b40*/  LOP3.LUT R5, R17, 0x80000000, R15, 0x48, !PT ;  /* 0x8000000011057812 */ /* 0x000fe400078e480f */
[----:B------:R-:W-:-:S13]  /*0b50*/  ISETP.EQ.OR P0, PT, R6, RZ, !P0 ;  /* 0x000000ff0600720c */ /* 0x000fda0004702670 */
[----:B------:R-:W-:Y:S01]  /*0b60*/  @P0 LOP3.LUT R0, R5, 0x7ff00000, RZ, 0xfc, !PT ;  /* 0x7ff0000005000812 */ /* 0x000fe200078efcff */
[----:B------:R-:W-:Y:S02]  /*0b70*/  @!P0 IMAD.MOV.U32 R4, RZ, RZ, RZ ;  /* 0x000000ffff048224 */ /* 0x000fe400078e00ff */
[----:B------:R-:W-:Y:S02]  /*0b80*/  @P0 IMAD.MOV.U32 R4, RZ, RZ, RZ ;  /* 0x000000ffff040224 */ /* 0x000fe400078e00ff */
[----:B------:R-:W-:Y:S01]  /*0b90*/  @P0 IMAD.MOV.U32 R5, RZ, RZ, R0 ;  /* 0x000000ffff050224 */ /* 0x000fe200078e0000 */
[----:B------:R-:W-:Y:S06]  /*0ba0*/  BRA `(.L_x_7) ;  /* 0x0000000000147947 */ /* 0x000fec0003800000 */
.L_x_9:
[----:B------:R-:W-:Y:S01]  /*0bb0*/  LOP3.LUT R5, R15, 0x80000, RZ, 0xfc, !PT ;  /* 0x000800000f057812 */ /* 0x000fe200078efcff */
[----:B------:R-:W-:Y:S01]  /*0bc0*/  IMAD.MOV.U32 R4, RZ, RZ, R14 ;  /* 0x000000ffff047224 */ /* 0x000fe200078e000e */
[----:B------:R-:W-:Y:S06]  /*0bd0*/  BRA `(.L_x_7) ;  /* 0x0000000000087947 */ /* 0x000fec0003800000 */
.L_x_8:
[----:B------:R-:W-:Y:S01]  /*0be0*/  LOP3.LUT R5, R17, 0x80000, RZ, 0xfc, !PT ;  /* 0x0008000011057812 */ /* 0x000fe200078efcff */
[----:B------:R-:W-:-:S07]  /*0bf0*/  IMAD.MOV.U32 R4, RZ, RZ, R16 ;  /* 0x000000ffff047224 */ /* 0x000fce00078e0010 */
.L_x_7:
[----:B------:R-:W-:Y:S02]  /*0c00*/  IMAD.MOV.U32 R0, RZ, RZ, R4 ;  /* 0x000000ffff007224 */ /* 0x000fe400078e0004 */
[----:B------:R-:W-:Y:S02]  /*0c10*/  IMAD.MOV.U32 R13, RZ, RZ, R5 ;  /* 0x000000ffff0d7224 */ /* 0x000fe400078e0005 */
[----:B------:R-:W-:Y:S02]  /*0c20*/  IMAD.MOV.U32 R4, RZ, RZ, R29 ;  /* 0x000000ffff047224 */ /* 0x000fe400078e001d */
[----:B------:R-:W-:-:S04]  /*0c30*/  IMAD.MOV.U32 R5, RZ, RZ, 0x0 ;  /* 0x00000000ff057424 */ /* 0x000fc800078e00ff */
[----:B------:R-:W-:Y:S05]  /*0c40*/  RET.REL.NODEC R4 `(_Z14mandelbrotCUDAPdS_S_S_PiS0_S0_S0_) ;  /* 0xfffffff004ec7950 */ /* 0x000fea0003c3ffff */
.L_x_10:
[----:B------:R-:W-:-:S00]  /*0c50*/  BRA `(.L_x_10) ;  /* 0xfffffffc00fc7947 */ /* 0x000fc0000383ffff */
[----:B------:R-:W-:-:S00]  /*0c60*/  NOP ;  /* 0x0000000000007918 */ /* 0x000fc00000000000 */
        /* <DEDUP_REMOVED lines=9> */
.L_x_11:


//--------------------- .nv.shared.reserved.0     --------------------------
	.section	.nv.shared.reserved.0,"aw",@nobits
	.weak		__nv_reservedSMEM_offset_0_alias
	.size		__nv_reservedSMEM_offset_0_alias, 0, 64
	.other		__nv_reservedSMEM_offset_0_alias,@"STO_CUDA_RESERVED_SHARED STV_DEFAULT"
__nv_reservedSMEM_offset_0_alias:
	.zero		0
	.zero		64


//--------------------- .nv.constant0._Z14mandelbrotCUDAPdS_S_S_PiS0_S0_S0_ --------------------------
	.section	.nv.constant0._Z14mandelbrotCUDAPdS_S_S_PiS0_S0_S0_,"a",@progbits
	.sectionflags	@""
	.align	4
.nv.constant0._Z14mandelbrotCUDAPdS_S_S_PiS0_S0_S0_:
	.zero		960


//--------------------- SYMBOLS --------------------------

	.type		.nv.reservedSmem.offset0,@object
	.size		.nv.reservedSmem.offset0,0x4
